//
// Generated by NVIDIA NVVM Compiler
//
// Compiler Build ID: CL-36424714
// Cuda compilation tools, release 13.0, V13.0.88
// Based on NVVM 20.0.0
//

.version 9.0
.target sm_100
.address_size 64

	// .globl	_Z7kernel1v
.global .align 4 .b8 arr[3200];
.const .align 8 .b8 var1[240];
.const .align 8 .b8 var2[240];
.const .align 8 .b8 var3[40];
.const .align 8 .b8 var4[40];
.const .align 8 .u64 var5;
.const .align 8 .u64 var6;
.const .align 8 .u64 var7;

.visible .entry _Z7kernel1v()
{


	ret;

}
	// .globl	_Z7kernel2v
.visible .entry _Z7kernel2v()
{


	ret;

}
	// .globl	_Z7kernel3v
.visible .entry _Z7kernel3v()
{


	ret;

}
	// .globl	_Z7kernel4v
.visible .entry _Z7kernel4v()
{


	ret;

}
	// .globl	_Z7kernel5v
.visible .entry _Z7kernel5v()
{


	ret;

}
	// .globl	_Z7kernel6v
.visible .entry _Z7kernel6v()
{


	ret;

}


// ===== COMPILED SASS (sm_100) =====

	.target	sm_100

	.elftype	@"ET_EXEC"


//--------------------- .note.nv.tkinfo           --------------------------
	.section	.note.nv.tkinfo,"",@"SHT_NOTE"
	.sectionflags	@"SHF_NOTE_NV_TKINFO"
	.tkinfo
        /*0018*/ 	.word	0x00000002
        /*0030*/ 	.string	""
        /*0030*/ 	.string	"ptxas"
        /*0030*/ 	.string	"Cuda compilation tools, release 13.0, V13.0.88"
        /*0030*/ 	.string	"Build cuda_13.0.r13.0/compiler.36424714_0"
        /*0030*/ 	.string	"-arch sm_100 -m 64 "



//--------------------- .note.nv.cuinfo           --------------------------
	.section	.note.nv.cuinfo,"",@"SHT_NOTE"
	.sectionflags	@"SHF_NOTE_NV_CUINFO"
        /*0018*/ 	.short	0x0002
        /*001a*/ 	.short	0x0064
        /*001c*/ 	.short	0x0082
	.zero		2


//--------------------- .nv.info                  --------------------------
	.section	.nv.info,"",@"SHT_CUDA_INFO"
	.align	4


	//----- nvinfo : EIATTR_REGCOUNT
	.align		4
        /*0000*/ 	.byte	0x04, 0x2f
        /*0002*/ 	.short	(.L_9 - .L_8)
	.align		4
.L_8:
        /*0004*/ 	.word	index@(_Z7kernel1v)
        /*0008*/ 	.word	0x00000004


	//----- nvinfo : EIATTR_FRAME_SIZE
	.align		4
.L_9:
        /*000c*/ 	.byte	0x04, 0x11
        /*000e*/ 	.short	(.L_11 - .L_10)
	.align		4
.L_10:
        /*0010*/ 	.word	index@(_Z7kernel1v)
        /*0014*/ 	.word	0x00000000


	//----- nvinfo : EIATTR_REGCOUNT
	.align		4
.L_11:
        /*0018*/ 	.byte	0x04, 0x2f
        /*001a*/ 	.short	(.L_13 - .L_12)
	.align		4
.L_12:
        /*001c*/ 	.word	index@(_Z7kernel2v)
        /*0020*/ 	.word	0x00000004


	//----- nvinfo : EIATTR_FRAME_SIZE
	.align		4
.L_13:
        /*0024*/ 	.byte	0x04, 0x11
        /*0026*/ 	.short	(.L_15 - .L_14)
	.align		4
.L_14:
        /*0028*/ 	.word	index@(_Z7kernel2v)
        /*002c*/ 	.word	0x00000000


	//----- nvinfo : EIATTR_REGCOUNT
	.align		4
.L_15:
        /*0030*/ 	.byte	0x04, 0x2f
        /*0032*/ 	.short	(.L_17 - .L_16)
	.align		4
.L_16:
        /*0034*/ 	.word	index@(_Z7kernel3v)
        /*0038*/ 	.word	0x00000004


	//----- nvinfo : EIATTR_FRAME_SIZE
	.align		4
.L_17:
        /*003c*/ 	.byte	0x04, 0x11
        /*003e*/ 	.short	(.L_19 - .L_18)
	.align		4
.L_18:
        /*0040*/ 	.word	index@(_Z7kernel3v)
        /*0044*/ 	.word	0x00000000


	//----- nvinfo : EIATTR_REGCOUNT
	.align		4
.L_19:
        /*0048*/ 	.byte	0x04, 0x2f
        /*004a*/ 	.short	(.L_21 - .L_20)
	.align		4
.L_20:
        /*004c*/ 	.word	index@(_Z7kernel4v)
        /*0050*/ 	.word	0x00000004


	//----- nvinfo : EIATTR_FRAME_SIZE
	.align		4
.L_21:
        /*0054*/ 	.byte	0x04, 0x11
        /*0056*/ 	.short	(.L_23 - .L_22)
	.align		4
.L_22:
        /*0058*/ 	.word	index@(_Z7kernel4v)
        /*005c*/ 	.word	0x00000000


	//----- nvinfo : EIATTR_REGCOUNT
	.align		4
.L_23:
        /*0060*/ 	.byte	0x04, 0x2f
        /*0062*/ 	.short	(.L_25 - .L_24)
	.align		4
.L_24:
        /*0064*/ 	.word	index@(_Z7kernel5v)
        /*0068*/ 	.word	0x00000004


	//----- nvinfo : EIATTR_FRAME_SIZE
	.align		4
.L_25:
        /*006c*/ 	.byte	0x04, 0x11
        /*006e*/ 	.short	(.L_27 - .L_26)
	.align		4
.L_26:
        /*0070*/ 	.word	index@(_Z7kernel5v)
        /*0074*/ 	.word	0x00000000


	//----- nvinfo : EIATTR_REGCOUNT
	.align		4
.L_27:
        /*0078*/ 	.byte	0x04, 0x2f
        /*007a*/ 	.short	(.L_29 - .L_28)
	.align		4
.L_28:
        /*007c*/ 	.word	index@(_Z7kernel6v)
        /*0080*/ 	.word	0x00000004


	//----- nvinfo : EIATTR_FRAME_SIZE
	.align		4
.L_29:
        /*0084*/ 	.byte	0x04, 0x11
        /*0086*/ 	.short	(.L_31 - .L_30)
	.align		4
.L_30:
        /*0088*/ 	.word	index@(_Z7kernel6v)
        /*008c*/ 	.word	0x00000000


	//----- nvinfo : EIATTR_MIN_STACK_SIZE
	.align		4
.L_31:
        /*0090*/ 	.byte	0x04, 0x12
        /*0092*/ 	.short	(.L_33 - .L_32)
	.align		4
.L_32:
        /*0094*/ 	.word	index@(_Z7kernel6v)
        /*0098*/ 	.word	0x00000000


	//----- nvinfo : EIATTR_MIN_STACK_SIZE
	.align		4
.L_33:
        /*009c*/ 	.byte	0x04, 0x12
        /*009e*/ 	.short	(.L_35 - .L_34)
	.align		4
.L_34:
        /*00a0*/ 	.word	index@(_Z7kernel5v)
        /*00a4*/ 	.word	0x00000000


	//----- nvinfo : EIATTR_MIN_STACK_SIZE
	.align		4
.L_35:
        /*00a8*/ 	.byte	0x04, 0x12
        /*00aa*/ 	.short	(.L_37 - .L_36)
	.align		4
.L_36:
        /*00ac*/ 	.word	index@(_Z7kernel4v)
        /*00b0*/ 	.word	0x00000000


	//----- nvinfo : EIATTR_MIN_STACK_SIZE
	.align		4
.L_37:
        /*00b4*/ 	.byte	0x04, 0x12
        /*00b6*/ 	.short	(.L_39 - .L_38)
	.align		4
.L_38:
        /*00b8*/ 	.word	index@(_Z7kernel3v)
        /*00bc*/ 	.word	0x00000000


	//----- nvinfo : EIATTR_MIN_STACK_SIZE
	.align		4
.L_39:
        /*00c0*/ 	.byte	0x04, 0x12
        /*00c2*/ 	.short	(.L_41 - .L_40)
	.align		4
.L_40:
        /*00c4*/ 	.word	index@(_Z7kernel2v)
        /*00c8*/ 	.word	0x00000000


	//----- nvinfo : EIATTR_MIN_STACK_SIZE
	.align		4
.L_41:
        /*00cc*/ 	.byte	0x04, 0x12
        /*00ce*/ 	.short	(.L_43 - .L_42)
	.align		4
.L_42:
        /*00d0*/ 	.word	index@(_Z7kernel1v)
        /*00d4*/ 	.word	0x00000000
.L_43:


//--------------------- .nv.compat                --------------------------
	.section	.nv.compat,"",@"SHT_CUDA_COMPAT_INFO"
	.align	4
        /*0000*/ 	.byte	0x02, 0x09, 0x00, 0x00, 0x02, 0x02, 0x01, 0x00, 0x02, 0x05, 0x05, 0x00, 0x03, 0x07, 0x01, 0x01
        /*0010*/ 	.byte	0x02, 0x03, 0x00, 0x00, 0x02, 0x06, 0x01, 0x00, 0x04, 0x0b, 0x08, 0x00, 0x09, 0x00, 0x00, 0x00
        /*0020*/ 	.byte	0x00, 0x00, 0x00, 0x00


//--------------------- .nv.info._Z7kernel6v      --------------------------
	.section	.nv.info._Z7kernel6v,"",@"SHT_CUDA_INFO"
	.sectionflags	@""
	.align	4


	//----- nvinfo : EIATTR_CUDA_API_VERSION
	.align		4
        /*0000*/ 	.byte	0x04, 0x37
        /*0002*/ 	.short	(.L_45 - .L_44)
.L_44:
        /*0004*/ 	.word	0x00000082


	//----- nvinfo : EIATTR_SPARSE_MMA_MASK
	.align		4
.L_45:
        /*0008*/ 	.byte	0x03, 0x50
        /*000a*/ 	.short	0x0000


	//----- nvinfo : EIATTR_MAXREG_COUNT
	.align		4
        /*000c*/ 	.byte	0x03, 0x1b
        /*000e*/ 	.short	0x00ff


	//----- nvinfo : EIATTR_MERCURY_ISA_VERSION
	.align		4
        /*0010*/ 	.byte	0x03, 0x5f
        /*0012*/ 	.short	0x0101


	//----- nvinfo : EIATTR_VRC_CTA_INIT_COUNT
	.align		4
        /*0014*/ 	.byte	0x02, 0x4a
	.zero		1
	.zero		1


	//----- nvinfo : EIATTR_EXIT_INSTR_OFFSETS
	.align		4
        /*0018*/ 	.byte	0x04, 0x1c
        /*001a*/ 	.short	(.L_47 - .L_46)


	//   ....[0]....
.L_46:
        /*001c*/ 	.word	0x00000010


	//----- nvinfo : EIATTR_SW_WAR
	.align		4
.L_47:
        /*0020*/ 	.byte	0x04, 0x36
        /*0022*/ 	.short	(.L_49 - .L_48)
.L_48:
        /*0024*/ 	.word	0x00000008
.L_49:


//--------------------- .nv.info._Z7kernel5v      --------------------------
	.section	.nv.info._Z7kernel5v,"",@"SHT_CUDA_INFO"
	.sectionflags	@""
	.align	4


	//----- nvinfo : EIATTR_CUDA_API_VERSION
	.align		4
        /*0000*/ 	.byte	0x04, 0x37
        /*0002*/ 	.short	(.L_51 - .L_50)
.L_50:
        /*0004*/ 	.word	0x00000082


	//----- nvinfo : EIATTR_SPARSE_MMA_MASK
	.align		4
.L_51:
        /*0008*/ 	.byte	0x03, 0x50
        /*000a*/ 	.short	0x0000


	//----- nvinfo : EIATTR_MAXREG_COUNT
	.align		4
        /*000c*/ 	.byte	0x03, 0x1b
        /*000e*/ 	.short	0x00ff


	//----- nvinfo : EIATTR_MERCURY_ISA_VERSION
	.align		4
        /*0010*/ 	.byte	0x03, 0x5f
        /*0012*/ 	.short	0x0101


	//----- nvinfo : EIATTR_VRC_CTA_INIT_COUNT
	.align		4
        /*0014*/ 	.byte	0x02, 0x4a
	.zero		1
	.zero		1


	//----- nvinfo : EIATTR_EXIT_INSTR_OFFSETS
	.align		4
        /*0018*/ 	.byte	0x04, 0x1c
        /*001a*/ 	.short	(.L_53 - .L_52)


	//   ....[0]....
.L_52:
        /*001c*/ 	.word	0x00000010


	//----- nvinfo : EIATTR_SW_WAR
	.align		4
.L_53:
        /*0020*/ 	.byte	0x04, 0x36
        /*0022*/ 	.short	(.L_55 - .L_54)
.L_54:
        /*0024*/ 	.word	0x00000008
.L_55:


//--------------------- .nv.info._Z7kernel4v      --------------------------
	.section	.nv.info._Z7kernel4v,"",@"SHT_CUDA_INFO"
	.sectionflags	@""
	.align	4


	//----- nvinfo : EIATTR_CUDA_API_VERSION
	.align		4
        /*0000*/ 	.byte	0x04, 0x37
        /*0002*/ 	.short	(.L_57 - .L_56)
.L_56:
        /*0004*/ 	.word	0x00000082


	//----- nvinfo : EIATTR_SPARSE_MMA_MASK
	.align		4
.L_57:
        /*0008*/ 	.byte	0x03, 0x50
        /*000a*/ 	.short	0x0000


	//----- nvinfo : EIATTR_MAXREG_COUNT
	.align		4
        /*000c*/ 	.byte	0x03, 0x1b
        /*000e*/ 	.short	0x00ff


	//----- nvinfo : EIATTR_MERCURY_ISA_VERSION
	.align		4
        /*0010*/ 	.byte	0x03, 0x5f
        /*0012*/ 	.short	0x0101


	//----- nvinfo : EIATTR_VRC_CTA_INIT_COUNT
	.align		4
        /*0014*/ 	.byte	0x02, 0x4a
	.zero		1
	.zero		1


	//----- nvinfo : EIATTR_EXIT_INSTR_OFFSETS
	.align		4
        /*0018*/ 	.byte	0x04, 0x1c
        /*001a*/ 	.short	(.L_59 - .L_58)


	//   ....[0]....
.L_58:
        /*001c*/ 	.word	0x00000010


	//----- nvinfo : EIATTR_SW_WAR
	.align		4
.L_59:
        /*0020*/ 	.byte	0x04, 0x36
        /*0022*/ 	.short	(.L_61 - .L_60)
.L_60:
        /*0024*/ 	.word	0x00000008
.L_61:


//--------------------- .nv.info._Z7kernel3v      --------------------------
	.section	.nv.info._Z7kernel3v,"",@"SHT_CUDA_INFO"
	.sectionflags	@""
	.align	4


	//----- nvinfo : EIATTR_CUDA_API_VERSION
	.align		4
        /*0000*/ 	.byte	0x04, 0x37
        /*0002*/ 	.short	(.L_63 - .L_62)
.L_62:
        /*0004*/ 	.word	0x00000082


	//----- nvinfo : EIATTR_SPARSE_MMA_MASK
	.align		4
.L_63:
        /*0008*/ 	.byte	0x03, 0x50
        /*000a*/ 	.short	0x0000


	//----- nvinfo : EIATTR_MAXREG_COUNT
	.align		4
        /*000c*/ 	.byte	0x03, 0x1b
        /*000e*/ 	.short	0x00ff


	//----- nvinfo : EIATTR_MERCURY_ISA_VERSION
	.align		4
        /*0010*/ 	.byte	0x03, 0x5f
        /*0012*/ 	.short	0x0101


	//----- nvinfo : EIATTR_VRC_CTA_INIT_COUNT
	.align		4
        /*0014*/ 	.byte	0x02, 0x4a
	.zero		1
	.zero		1


	//----- nvinfo : EIATTR_EXIT_INSTR_OFFSETS
	.align		4
        /*0018*/ 	.byte	0x04, 0x1c
        /*001a*/ 	.short	(.L_65 - .L_64)


	//   ....[0]....
.L_64:
        /*001c*/ 	.word	0x00000010


	//----- nvinfo : EIATTR_SW_WAR
	.align		4
.L_65:
        /*0020*/ 	.byte	0x04, 0x36
        /*0022*/ 	.short	(.L_67 - .L_66)
.L_66:
        /*0024*/ 	.word	0x00000008
.L_67:


//--------------------- .nv.info._Z7kernel2v      --------------------------
	.section	.nv.info._Z7kernel2v,"",@"SHT_CUDA_INFO"
	.sectionflags	@""
	.align	4


	//----- nvinfo : EIATTR_CUDA_API_VERSION
	.align		4
        /*0000*/ 	.byte	0x04, 0x37
        /*0002*/ 	.short	(.L_69 - .L_68)
.L_68:
        /*0004*/ 	.word	0x00000082


	//----- nvinfo : EIATTR_SPARSE_MMA_MASK
	.align		4
.L_69:
        /*0008*/ 	.byte	0x03, 0x50
        /*000a*/ 	.short	0x0000


	//----- nvinfo : EIATTR_MAXREG_COUNT
	.align		4
        /*000c*/ 	.byte	0x03, 0x1b
        /*000e*/ 	.short	0x00ff


	//----- nvinfo : EIATTR_MERCURY_ISA_VERSION
	.align		4
        /*0010*/ 	.byte	0x03, 0x5f
        /*0012*/ 	.short	0x0101


	//----- nvinfo : EIATTR_VRC_CTA_INIT_COUNT
	.align		4
        /*0014*/ 	.byte	0x02, 0x4a
	.zero		1
	.zero		1


	//----- nvinfo : EIATTR_EXIT_INSTR_OFFSETS
	.align		4
        /*0018*/ 	.byte	0x04, 0x1c
        /*001a*/ 	.short	(.L_71 - .L_70)


	//   ....[0]....
.L_70:
        /*001c*/ 	.word	0x00000010


	//----- nvinfo : EIATTR_SW_WAR
	.align		4
.L_71:
        /*0020*/ 	.byte	0x04, 0x36
        /*0022*/ 	.short	(.L_73 - .L_72)
.L_72:
        /*0024*/ 	.word	0x00000008
.L_73:


//--------------------- .nv.info._Z7kernel1v      --------------------------
	.section	.nv.info._Z7kernel1v,"",@"SHT_CUDA_INFO"
	.sectionflags	@""
	.align	4


	//----- nvinfo : EIATTR_CUDA_API_VERSION
	.align		4
        /*0000*/ 	.byte	0x04, 0x37
        /*0002*/ 	.short	(.L_75 - .L_74)
.L_74:
        /*0004*/ 	.word	0x00000082


	//----- nvinfo : EIATTR_SPARSE_MMA_MASK
	.align		4
.L_75:
        /*0008*/ 	.byte	0x03, 0x50
        /*000a*/ 	.short	0x0000


	//----- nvinfo : EIATTR_MAXREG_COUNT
	.align		4
        /*000c*/ 	.byte	0x03, 0x1b
        /*000e*/ 	.short	0x00ff


	//----- nvinfo : EIATTR_MERCURY_ISA_VERSION
	.align		4
        /*0010*/ 	.byte	0x03, 0x5f
        /*0012*/ 	.short	0x0101


	//----- nvinfo : EIATTR_VRC_CTA_INIT_COUNT
	.align		4
        /*0014*/ 	.byte	0x02, 0x4a
	.zero		1
	.zero		1


	//----- nvinfo : EIATTR_EXIT_INSTR_OFFSETS
	.align		4
        /*0018*/ 	.byte	0x04, 0x1c
        /*001a*/ 	.short	(.L_77 - .L_76)


	//   ....[0]....
.L_76:
        /*001c*/ 	.word	0x00000010


	//----- nvinfo : EIATTR_SW_WAR
	.align		4
.L_77:
        /*0020*/ 	.byte	0x04, 0x36
        /*0022*/ 	.short	(.L_79 - .L_78)
.L_78:
        /*0024*/ 	.word	0x00000008
.L_79:


//--------------------- .nv.callgraph             --------------------------
	.section	.nv.callgraph,"",@"SHT_CUDA_CALLGRAPH"
	.align	4
	.sectionentsize	8
	.align		4
        /*0000*/ 	.word	0x00000000
	.align		4
        /*0004*/ 	.word	0xffffffff
	.align		4
        /*0008*/ 	.word	0x00000000
	.align		4
        /*000c*/ 	.word	0xfffffffe
	.align		4
        /*0010*/ 	.word	0x00000000
	.align		4
        /*0014*/ 	.word	0xfffffffd
	.align		4
        /*0018*/ 	.word	0x00000000
	.align		4
        /*001c*/ 	.word	0xfffffffc


//--------------------- .nv.constant4             --------------------------
	.section	.nv.constant4,"a",@progbits
	.align	8
	.align		8
.nv.constant4:
        /*0000*/ 	.dword	arr


//--------------------- .nv.constant3             --------------------------
	.section	.nv.constant3,"a",@progbits
	.align	8
.nv.constant3:
	.type		var1,@object
	.size		var1,(var2 - var1)
var1:
	.zero		240
	.type		var2,@object
	.size		var2,(var3 - var2)
var2:
	.zero		240
	.type		var3,@object
	.size		var3,(var4 - var3)
var3:
	.zero		40
	.type		var4,@object
	.size		var4,(var5 - var4)
var4:
	.zero		40
	.type		var5,@object
	.size		var5,(var6 - var5)
var5:
	.zero		8
	.type		var6,@object
	.size		var6,(var7 - var6)
var6:
	.zero		8
	.type		var7,@object
	.size		var7,(.L_7 - var7)
var7:
	.zero		8
.L_7:


//--------------------- .text._Z7kernel6v         --------------------------
	.section	.text._Z7kernel6v,"ax",@progbits
	.align	128
        .global         _Z7kernel6v
        .type           _Z7kernel6v,@function
        .size           _Z7kernel6v,(.L_x_6 - _Z7kernel6v)
        .other          _Z7kernel6v,@"STO_CUDA_ENTRY STV_DEFAULT"
_Z7kernel6v:
.text._Z7kernel6v:
[----:B------:R-:W-:Y:S01]  /*0000*/  LDC R1, c[0x0][0x37c] ;  /* 0x0000df00ff017b82 */ /* 0x000fe20000000800 */
[----:B------:R-:W-:Y:S05]  /*0010*/  EXIT ;  /* 0x000000000000794d */ /* 0x000fea0003800000 */
.L_x_0:
[----:B------:R-:W-:-:S00]  /*0020*/  BRA `(.L_x_0) ;  /* 0xfffffffc00fc7947 */ /* 0x000fc0000383ffff */
[----:B------:R-:W-:-:S00]  /*0030*/  NOP ;  /* 0x0000000000007918 */ /* 0x000fc00000000000 */
        /* <DEDUP_REMOVED lines=12> */
.L_x_6:


//--------------------- .text._Z7kernel5v         --------------------------
	.section	.text._Z7kernel5v,"ax",@progbits
	.align	128
        .global         _Z7kernel5v
        .type           _Z7kernel5v,@function
        .size           _Z7kernel5v,(.L_x_7 - _Z7kernel5v)
        .other          _Z7kernel5v,@"STO_CUDA_ENTRY STV_DEFAULT"
_Z7kernel5v:
.text._Z7kernel5v:
[----:B------:R-:W-:Y:S01]  /*0000*/  LDC R1, c[0x0][0x37c] ;  /* 0x0000df00ff017b82 */ /* 0x000fe20000000800 */
[----:B------:R-:W-:Y:S05]  /*0010*/  EXIT ;  /* 0x000000000000794d */ /* 0x000fea0003800000 */
.L_x_1:
        /* <DEDUP_REMOVED lines=14> */
.L_x_7:


//--------------------- .text._Z7kernel4v         --------------------------
	.section	.text._Z7kernel4v,"ax",@progbits
	.align	128
        .global         _Z7kernel4v
        .type           _Z7kernel4v,@function
        .size           _Z7kernel4v,(.L_x_8 - _Z7kernel4v)
        .other          _Z7kernel4v,@"STO_CUDA_ENTRY STV_DEFAULT"
_Z7kernel4v:
.text._Z7kernel4v:
[----:B------:R-:W-:Y:S01]  /*0000*/  LDC R1, c[0x0][0x37c] ;  /* 0x0000df00ff017b82 */ /* 0x000fe20000000800 */
[----:B------:R-:W-:Y:S05]  /*0010*/  EXIT ;  /* 0x000000000000794d */ /* 0x000fea0003800000 */
.L_x_2:
        /* <DEDUP_REMOVED lines=14> */
.L_x_8:


//--------------------- .text._Z7kernel3v         --------------------------
	.section	.text._Z7kernel3v,"ax",@progbits
	.align	128
        .global         _Z7kernel3v
        .type           _Z7kernel3v,@function
        .size           _Z7kernel3v,(.L_x_9 - _Z7kernel3v)
        .other          _Z7kernel3v,@"STO_CUDA_ENTRY STV_DEFAULT"
_Z7kernel3v:
.text._Z7kernel3v:
[----:B------:R-:W-:Y:S01]  /*0000*/  LDC R1, c[0x0][0x37c] ;  /* 0x0000df00ff017b82 */ /* 0x000fe20000000800 */
[----:B------:R-:W-:Y:S05]  /*0010*/  EXIT ;  /* 0x000000000000794d */ /* 0x000fea0003800000 */
.L_x_3:
        /* <DEDUP_REMOVED lines=14> */
.L_x_9:


//--------------------- .text._Z7kernel2v         --------------------------
	.section	.text._Z7kernel2v,"ax",@progbits
	.align	128
        .global         _Z7kernel2v
        .type           _Z7kernel2v,@function
        .size           _Z7kernel2v,(.L_x_10 - _Z7kernel2v)
        .other          _Z7kernel2v,@"STO_CUDA_ENTRY STV_DEFAULT"
_Z7kernel2v:
.text._Z7kernel2v:
[----:B------:R-:W-:Y:S01]  /*0000*/  LDC R1, c[0x0][0x37c] ;  /* 0x0000df00ff017b82 */ /* 0x000fe20000000800 */
[----:B------:R-:W-:Y:S05]  /*0010*/  EXIT ;  /* 0x000000000000794d */ /* 0x000fea0003800000 */
.L_x_4:
        /* <DEDUP_REMOVED lines=14> */
.L_x_10:


//--------------------- .text._Z7kernel1v         --------------------------
	.section	.text._Z7kernel1v,"ax",@progbits
	.align	128
        .global         _Z7kernel1v
        .type           _Z7kernel1v,@function
        .size           _Z7kernel1v,(.L_x_11 - _Z7kernel1v)
        .other          _Z7kernel1v,@"STO_CUDA_ENTRY STV_DEFAULT"
_Z7kernel1v:
.text._Z7kernel1v:
[----:B------:R-:W-:Y:S01]  /*0000*/  LDC R1, c[0x0][0x37c] ;  /* 0x0000df00ff017b82 */ /* 0x000fe20000000800 */
[----:B------:R-:W-:Y:S05]  /*0010*/  EXIT ;  /* 0x000000000000794d */ /* 0x000fea0003800000 */
.L_x_5:
        /* <DEDUP_REMOVED lines=14> */
.L_x_11:


//--------------------- .nv.shared.reserved.0     --------------------------
	.section	.nv.shared.reserved.0,"aw",@nobits
	.weak		__nv_reservedSMEM_offset_0_alias
	.size		__nv_reservedSMEM_offset_0_alias, 0, 64
	.other		__nv_reservedSMEM_offset_0_alias,@"STO_CUDA_RESERVED_SHARED STV_DEFAULT"
__nv_reservedSMEM_offset_0_alias:
	.zero		0
	.zero		64


//--------------------- .nv.global                --------------------------
	.section	.nv.global,"aw",@nobits
	.align	4
.nv.global:
	.type		arr,@object
	.size		arr,(.L_0 - arr)
arr:
	.zero		3200
.L_0:


//--------------------- .nv.constant0._Z7kernel6v --------------------------
	.section	.nv.constant0._Z7kernel6v,"a",@progbits
	.sectionflags	@""
	.align	4
.nv.constant0._Z7kernel6v:
	.zero		896


//--------------------- .nv.constant0._Z7kernel5v --------------------------
	.section	.nv.constant0._Z7kernel5v,"a",@progbits
	.sectionflags	@""
	.align	4
.nv.constant0._Z7kernel5v:
	.zero		896


//--------------------- .nv.constant0._Z7kernel4v --------------------------
	.section	.nv.constant0._Z7kernel4v,"a",@progbits
	.sectionflags	@""
	.align	4
.nv.constant0._Z7kernel4v:
	.zero		896


//--------------------- .nv.constant0._Z7kernel3v --------------------------
	.section	.nv.constant0._Z7kernel3v,"a",@progbits
	.sectionflags	@""
	.align	4
.nv.constant0._Z7kernel3v:
	.zero		896


//--------------------- .nv.constant0._Z7kernel2v --------------------------
	.section	.nv.constant0._Z7kernel2v,"a",@progbits
	.sectionflags	@""
	.align	4
.nv.constant0._Z7kernel2v:
	.zero		896


//--------------------- .nv.constant0._Z7kernel1v --------------------------
	.section	.nv.constant0._Z7kernel1v,"a",@progbits
	.sectionflags	@""
	.align	4
.nv.constant0._Z7kernel1v:
	.zero		896


//--------------------- SYMBOLS --------------------------

	.type		.nv.reservedSmem.offset0,@object
	.size		.nv.reservedSmem.offset0,0x4
